	.headerflags	@"EF_CUDA_TEXMODE_UNIFIED EF_CUDA_64BIT_ADDRESS EF_CUDA_ACCELERATORS EF_CUDA_SM90 EF_CUDA_VIRTUAL_SM(EF_CUDA_SM90)"
	.elftype	@"ET_EXEC"


//--------------------- .nv.info                  --------------------------
	.section	.nv.info,"",@"SHT_CUDA_INFO"
	.align	4


	//----- nvinfo : EIATTR_REGCOUNT
	.align		4
        /*0000*/ 	.byte	0x04, 0x2f
        /*0002*/ 	.short	(.L_3 - .L_2)
	.align		4
.L_2:
        /*0004*/ 	.word	index@(triton_poi_fused__native_batch_norm_legit_no_training_relu_112)
        /*0008*/ 	.word	0x00000012


	//----- nvinfo : EIATTR_MIN_STACK_SIZE
	.align		4
.L_3:
        /*000c*/ 	.byte	0x04, 0x12
        /*000e*/ 	.short	(.L_5 - .L_4)
	.align		4
.L_4:
        /*0010*/ 	.word	index@(triton_poi_fused__native_batch_norm_legit_no_training_relu_112)
        /*0014*/ 	.word	0x00000000


	//----- nvinfo : EIATTR_FRAME_SIZE
	.align		4
.L_5:
        /*0018*/ 	.byte	0x04, 0x11
        /*001a*/ 	.short	(.L_7 - .L_6)
	.align		4
.L_6:
        /*001c*/ 	.word	index@(triton_poi_fused__native_batch_norm_legit_no_training_relu_112)
        /*0020*/ 	.word	0x00000000


	//----- nvinfo : EIATTR_MIN_STACK_SIZE
	.align		4
.L_7:
        /*0024*/ 	.byte	0x04, 0x12
        /*0026*/ 	.short	(.L_9 - .L_8)
	.align		4
.L_8:
        /*0028*/ 	.word	index@(triton_poi_fused__native_batch_norm_legit_no_training_relu_112)
        /*002c*/ 	.word	0x00000000
.L_9:


//--------------------- .nv.info.triton_poi_fused__native_batch_norm_legit_no_training_relu_112 --------------------------
	.section	.nv.info.triton_poi_fused__native_batch_norm_legit_no_training_relu_112,"",@"SHT_CUDA_INFO"
	.sectionflags	@""
	.align	4


	//----- nvinfo : EIATTR_CUDA_API_VERSION
	.align		4
        /*0000*/ 	.byte	0x04, 0x37
        /*0002*/ 	.short	(.L_11 - .L_10)
.L_10:
        /*0004*/ 	.word	0x0000007c


	//----- nvinfo : EIATTR_KPARAM_INFO
	.align		4
.L_11:
        /*0008*/ 	.byte	0x04, 0x17
        /*000a*/ 	.short	(.L_13 - .L_12)
.L_12:
        /*000c*/ 	.word	0x00000000
        /*0010*/ 	.short	0x0006
        /*0012*/ 	.short	0x0030
        /*0014*/ 	.byte	0x00, 0xf0, 0x11, 0x00


	//----- nvinfo : EIATTR_KPARAM_INFO
	.align		4
.L_13:
        /*0018*/ 	.byte	0x04, 0x17
        /*001a*/ 	.short	(.L_15 - .L_14)
.L_14:
        /*001c*/ 	.word	0x00000000
        /*0020*/ 	.short	0x0005
        /*0022*/ 	.short	0x0028
        /*0024*/ 	.byte	0x00, 0xf4, 0x21, 0x00


	//----- nvinfo : EIATTR_KPARAM_INFO
	.align		4
.L_15:
        /*0028*/ 	.byte	0x04, 0x17
        /*002a*/ 	.short	(.L_17 - .L_16)
.L_16:
        /*002c*/ 	.word	0x00000000
        /*0030*/ 	.short	0x0004
        /*0032*/ 	.short	0x0020
        /*0034*/ 	.byte	0x00, 0xf4, 0x21, 0x00


	//----- nvinfo : EIATTR_KPARAM_INFO
	.align		4
.L_17:
        /*0038*/ 	.byte	0x04, 0x17
        /*003a*/ 	.short	(.L_19 - .L_18)
.L_18:
        /*003c*/ 	.word	0x00000000
        /*0040*/ 	.short	0x0003
        /*0042*/ 	.short	0x0018
        /*0044*/ 	.byte	0x00, 0xf4, 0x21, 0x00


	//----- nvinfo : EIATTR_KPARAM_INFO
	.align		4
.L_19:
        /*0048*/ 	.byte	0x04, 0x17
        /*004a*/ 	.short	(.L_21 - .L_20)
.L_20:
        /*004c*/ 	.word	0x00000000
        /*0050*/ 	.short	0x0002
        /*0052*/ 	.short	0x0010
        /*0054*/ 	.byte	0x00, 0xf4, 0x21, 0x00


	//----- nvinfo : EIATTR_KPARAM_INFO
	.align		4
.L_21:
        /*0058*/ 	.byte	0x04, 0x17
        /*005a*/ 	.short	(.L_23 - .L_22)
.L_22:
        /*005c*/ 	.word	0x00000000
        /*0060*/ 	.short	0x0001
        /*0062*/ 	.short	0x0008
        /*0064*/ 	.byte	0x00, 0xf4, 0x21, 0x00


	//----- nvinfo : EIATTR_KPARAM_INFO
	.align		4
.L_23:
        /*0068*/ 	.byte	0x04, 0x17
        /*006a*/ 	.short	(.L_25 - .L_24)
.L_24:
        /*006c*/ 	.word	0x00000000
        /*0070*/ 	.short	0x0000
        /*0072*/ 	.short	0x0000
        /*0074*/ 	.byte	0x00, 0xf4, 0x21, 0x00


	//----- nvinfo : EIATTR_SPARSE_MMA_MASK
	.align		4
.L_25:
        /*0078*/ 	.byte	0x03, 0x50
        /*007a*/ 	.short	0x0000


	//----- nvinfo : EIATTR_MAXREG_COUNT
	.align		4
        /*007c*/ 	.byte	0x03, 0x1b
        /*007e*/ 	.short	0x00ff


	//----- nvinfo : EIATTR_EXIT_INSTR_OFFSETS
	.align		4
        /*0080*/ 	.byte	0x04, 0x1c
        /*0082*/ 	.short	(.L_27 - .L_26)


	//   ....[0]....
.L_26:
        /*0084*/ 	.word	0x00000340


	//   ....[1]....
        /*0088*/ 	.word	0x00000360


	//----- nvinfo : EIATTR_REQNTID
	.align		4
.L_27:
        /*008c*/ 	.byte	0x04, 0x10
        /*008e*/ 	.short	(.L_29 - .L_28)
.L_28:
        /*0090*/ 	.word	0x00000080
        /*0094*/ 	.word	0x00000001
        /*0098*/ 	.word	0x00000001


	//----- nvinfo : EIATTR_CBANK_PARAM_SIZE
	.align		4
.L_29:
        /*009c*/ 	.byte	0x03, 0x19
        /*009e*/ 	.short	0x0034


	//----- nvinfo : EIATTR_PARAM_CBANK
	.align		4
        /*00a0*/ 	.byte	0x04, 0x0a
        /*00a2*/ 	.short	(.L_31 - .L_30)
	.align		4
.L_30:
        /*00a4*/ 	.word	index@(.nv.constant0.triton_poi_fused__native_batch_norm_legit_no_training_relu_112)
        /*00a8*/ 	.short	0x0210
        /*00aa*/ 	.short	0x0034


	//----- nvinfo : EIATTR_SW_WAR
	.align		4
.L_31:
        /*00ac*/ 	.byte	0x04, 0x36
        /*00ae*/ 	.short	(.L_33 - .L_32)
.L_32:
        /*00b0*/ 	.word	0x00000008
.L_33:


//--------------------- .nv.callgraph             --------------------------
	.section	.nv.callgraph,"",@"SHT_CUDA_CALLGRAPH"
	.align	4
	.sectionentsize	8
	.align		4
        /*0000*/ 	.word	0x00000000
	.align		4
        /*0004*/ 	.word	0xffffffff
	.align		4
        /*0008*/ 	.word	0x00000000
	.align		4
        /*000c*/ 	.word	0xfffffffe
	.align		4
        /*0010*/ 	.word	0x00000000
	.align		4
        /*0014*/ 	.word	0xfffffffd
	.align		4
        /*0018*/ 	.word	0x00000000
	.align		4
        /*001c*/ 	.word	0xfffffffc


//--------------------- .nv.constant4             --------------------------
	.section	.nv.constant4,"a",@progbits
	.align	8
	.align		8
.nv.constant4:
        /*0000*/ 	.dword	_$_str
	.align		8
        /*0008*/ 	.dword	_$_str_$_2


//--------------------- .text.triton_poi_fused__native_batch_norm_legit_no_training_relu_112 --------------------------
	.section	.text.triton_poi_fused__native_batch_norm_legit_no_training_relu_112,"ax",@progbits
	.align	128
        .global         triton_poi_fused__native_batch_norm_legit_no_training_relu_112
        .type           triton_poi_fused__native_batch_norm_legit_no_training_relu_112,@function
        .size           triton_poi_fused__native_batch_norm_legit_no_training_relu_112,(.L_x_1 - triton_poi_fused__native_batch_norm_legit_no_training_relu_112)
        .other          triton_poi_fused__native_batch_norm_legit_no_training_relu_112,@"STO_CUDA_ENTRY STV_DEFAULT"
triton_poi_fused__native_batch_norm_legit_no_training_relu_112:
.text.triton_poi_fused__native_batch_norm_legit_no_training_relu_112:
[----:B------:R-:W0:Y:S01]  /*0000*/  LDC R1, c[0x0][0x28] ;  /* 0x00000a00ff017b82 */ /* 0x000e220000000800 */
[----:B------:R-:W1:Y:S07]  /*0010*/  S2R R0, SR_TID.X ;  /* 0x0000000000007919 */ /* 0x000e6e0000002100 */
[----:B------:R-:W2:Y:S01]  /*0020*/  LDC.64 R8, c[0x0][0x220] ;  /* 0x00008800ff087b82 */ /* 0x000ea20000000a00 */
[----:B------:R-:W-:Y:S01]  /*0030*/  MOV R14, RZ ;  /* 0x000000ff000e7202 */ /* 0x000fe20000000f00 */
[----:B------:R-:W-:Y:S01]  /*0040*/  ULDC.64 UR4, c[0x0][0x208] ;  /* 0x0000820000047ab9 */ /* 0x000fe20000000a00 */
[----:B------:R-:W3:Y:S05]  /*0050*/  S2R R3, SR_CTAID.X ;  /* 0x0000000000037919 */ /* 0x000eea0000002500 */
[----:B------:R-:W4:Y:S08]  /*0060*/  LDC.64 R6, c[0x0][0x218] ;  /* 0x00008600ff067b82 */ /* 0x000f300000000a00 */
[----:B------:R-:W5:Y:S08]  /*0070*/  LDC.64 R10, c[0x0][0x228] ;  /* 0x00008a00ff0a7b82 */ /* 0x000f700000000a00 */
[----:B------:R-:W4:Y:S01]  /*0080*/  LDC.64 R12, c[0x0][0x230] ;  /* 0x00008c00ff0c7b82 */ /* 0x000f220000000a00 */
[----:B-1----:R-:W-:-:S02]  /*0090*/  LOP3.LUT R0, R0, 0x7f, RZ, 0xc0, !PT ;  /* 0x0000007f00007812 */ /* 0x002fc400078ec0ff */
[----:B---3--:R-:W-:Y:S02]  /*00a0*/  SHF.R.S32.HI R2, RZ, 0x18, R3 ;  /* 0x00000018ff027819 */ /* 0x008fe40000011403 */
[----:B------:R-:W-:Y:S02]  /*00b0*/  LEA R0, R3, R0, 0x7 ;  /* 0x0000000003007211 */ /* 0x000fe400078e38ff */
[----:B------:R-:W-:Y:S01]  /*00c0*/  SGXT R3, R2, 0x1 ;  /* 0x000000010203781a */ /* 0x000fe20000000200 */
[----:B------:R-:W-:Y:S01]  /*00d0*/  HFMA2.MMA R2, -RZ, RZ, 0, 0 ;  /* 0x00000000ff027435 */ /* 0x000fe200000001ff */
[----:B------:R-:W-:Y:S02]  /*00e0*/  ISETP.GE.AND P0, PT, R0, 0x4600, PT ;  /* 0x000046000000780c */ /* 0x000fe40003f06270 */
[----:B------:R-:W-:-:S04]  /*00f0*/  LEA.HI R3, R3, R0, RZ, 0x2 ;  /* 0x0000000003037211 */ /* 0x000fc800078f10ff */
[----:B------:R-:W-:-:S05]  /*0100*/  SHF.R.S32.HI R3, RZ, 0x2, R3 ;  /* 0x00000002ff037819 */ /* 0x000fca0000011403 */
[----:B------:R-:W-:-:S05]  /*0110*/  IMAD.HI R2, R3, -0x15f15f15, R2 ;  /* 0xea0ea0eb03027827 */ /* 0x000fca00078e0202 */
[----:B------:R-:W-:-:S04]  /*0120*/  SHF.R.U32.HI R5, RZ, 0x1f, R2 ;  /* 0x0000001fff057819 */ /* 0x000fc80000011602 */
[----:B------:R-:W-:-:S05]  /*0130*/  LEA.HI.SX32 R5, R2, R5, 0x16 ;  /* 0x0000000502057211 */ /* 0x000fca00078fb2ff */
[----:B------:R-:W-:Y:S02]  /*0140*/  IMAD R15, R5, -0x460, R3 ;  /* 0xfffffba0050f7824 */ /* 0x000fe400078e0203 */
[----:B------:R-:W1:Y:S02]  /*0150*/  LDC.64 R4, c[0x0][0x210] ;  /* 0x00008400ff047b82 */ /* 0x000e640000000a00 */
[----:B--2---:R-:W-:-:S05]  /*0160*/  IMAD.WIDE R8, R15, 0x4, R8 ;  /* 0x000000040f087825 */ /* 0x004fca00078e0208 */
[----:B------:R5:W2:Y:S01]  /*0170*/  @!P0 LDG.E.EL R14, desc[UR4][R8.64] ;  /* 0x00000004080e8981 */ /* 0x000aa2000c2e1900 */
[----:B------:R-:W-:Y:S01]  /*0180*/  CS2R R2, SRZ ;  /* 0x0000000000027805 */ /* 0x000fe2000001ff00 */
[----:B----4-:R-:W-:-:S05]  /*0190*/  IMAD.WIDE R6, R15, 0x4, R6 ;  /* 0x000000040f067825 */ /* 0x010fca00078e0206 */
[----:B------:R3:W4:Y:S01]  /*01a0*/  @!P0 LDG.E.EL R3, desc[UR4][R6.64] ;  /* 0x0000000406038981 */ /* 0x000722000c2e1900 */
[----:B-----5:R-:W-:-:S04]  /*01b0*/  IMAD.WIDE R8, R15, 0x4, R10 ;  /* 0x000000040f087825 */ /* 0x020fc800078e020a */
[----:B-1----:R-:W-:-:S05]  /*01c0*/  IMAD.WIDE R4, R0, 0x4, R4 ;  /* 0x0000000400047825 */ /* 0x002fca00078e0204 */
[----:B------:R1:W4:Y:S01]  /*01d0*/  @!P0 LDG.E R2, desc[UR4][R4.64] ;  /* 0x0000000404028981 */ /* 0x000322000c1e1900 */
[----:B0-----:R-:W-:Y:S01]  /*01e0*/  IMAD.WIDE R10, R15, 0x4, R12 ;  /* 0x000000040f0a7825 */ /* 0x001fe200078e020c */
[----:B------:R-:W-:-:S06]  /*01f0*/  CS2R R12, SRZ ;  /* 0x00000000000c7805 */ /* 0x000fcc000001ff00 */
[----:B------:R-:W5:Y:S01]  /*0200*/  @!P0 LDG.E.EL R12, desc[UR4][R8.64] ;  /* 0x00000004080c8981 */ /* 0x000f62000c2e1900 */
[----:B---3--:R-:W-:Y:S01]  /*0210*/  HFMA2.MMA R6, -RZ, RZ, 1.625, 0 ;  /* 0x3e800000ff067435 */ /* 0x008fe200000001ff */
[----:B-1----:R-:W0:Y:S02]  /*0220*/  LDC.64 R4, c[0x0][0x238] ;  /* 0x00008e00ff047b82 */ /* 0x002e240000000a00 */
[----:B------:R-:W5:Y:S01]  /*0230*/  @!P0 LDG.E.EL R13, desc[UR4][R10.64] ;  /* 0x000000040a0d8981 */ /* 0x000f62000c2e1900 */
[----:B--2---:R-:W-:-:S04]  /*0240*/  FADD R14, R14, 9.9999997473787516356e-06 ;  /* 0x3727c5ac0e0e7421 */ /* 0x004fc80000000000 */
[----:B------:R-:W1:Y:S02]  /*0250*/  MUFU.SQRT R15, R14 ;  /* 0x0000000e000f7308 */ /* 0x000e640000002000 */
[C---:B-1----:R-:W-:Y:S02]  /*0260*/  FSETP.GT.AND P1, PT, R15.reuse, 8.50705917302346158658e+37, PT ;  /* 0x7e8000000f00780b */ /* 0x042fe40003f24000 */
[----:B------:R-:W-:-:S11]  /*0270*/  FSETP.GEU.AND P2, PT, R15, 1.175494350822287508e-38, PT ;  /* 0x008000000f00780b */ /* 0x000fd60003f4e000 */
[----:B------:R-:W-:-:S04]  /*0280*/  @P1 FMUL R15, R15, 0.25 ;  /* 0x3e8000000f0f1820 */ /* 0x000fc80000400000 */
[----:B------:R-:W-:-:S06]  /*0290*/  @!P2 FMUL R15, R15, 16777216 ;  /* 0x4b8000000f0fa820 */ /* 0x000fcc0000400000 */
[----:B------:R-:W1:Y:S01]  /*02a0*/  MUFU.RCP R15, R15 ;  /* 0x0000000f000f7308 */ /* 0x000e620000001000 */
[----:B------:R-:W-:Y:S01]  /*02b0*/  FSEL R6, R6, 1, P1 ;  /* 0x3f80000006067808 */ /* 0x000fe20000800000 */
[----:B----4-:R-:W-:-:S04]  /*02c0*/  FADD R2, -R3, R2 ;  /* 0x0000000203027221 */ /* 0x010fc80000000100 */
[----:B------:R-:W-:-:S04]  /*02d0*/  @!P2 FMUL R6, R6, 16777216 ;  /* 0x4b8000000606a820 */ /* 0x000fc80000400000 */
[----:B-1----:R-:W-:-:S04]  /*02e0*/  FMUL R3, R15, R6 ;  /* 0x000000060f037220 */ /* 0x002fc80000400000 */
[----:B------:R-:W-:-:S04]  /*02f0*/  FMUL R2, R2, R3 ;  /* 0x0000000302027220 */ /* 0x000fc80000400000 */
[----:B-----5:R-:W-:Y:S01]  /*0300*/  FFMA R12, R2, R12, R13 ;  /* 0x0000000c020c7223 */ /* 0x020fe2000000000d */
[----:B0-----:R-:W-:-:S04]  /*0310*/  IMAD.WIDE R2, R0, 0x4, R4 ;  /* 0x0000000400027825 */ /* 0x001fc800078e0204 */
[----:B------:R-:W-:-:S04]  /*0320*/  FSETP.GEU.AND P1, PT, R12, RZ, PT ;  /* 0x000000ff0c00720b */ /* 0x000fc80003f2e000 */
[----:B------:R-:W-:Y:S01]  /*0330*/  FSEL R5, R12, RZ, P1 ;  /* 0x000000ff0c057208 */ /* 0x000fe20000800000 */
[----:B------:R-:W-:Y:S08]  /*0340*/  @P0 EXIT ;  /* 0x000000000000094d */ /* 0x000ff00003800000 */
[----:B------:R-:W-:Y:S01]  /*0350*/  STG.E desc[UR4][R2.64], R5 ;  /* 0x0000000502007986 */ /* 0x000fe2000c101904 */
[----:B------:R-:W-:Y:S05]  /*0360*/  EXIT ;  /* 0x000000000000794d */ /* 0x000fea0003800000 */
.L_x_0:
[----:B------:R-:W-:-:S00]  /*0370*/  BRA `(.L_x_0) ;  /* 0xfffffffc00fc7947 */ /* 0x000fc0000383ffff */
[----:B------:R-:W-:-:S00]  /*0380*/  NOP ;  /* 0x0000000000007918 */ /* 0x000fc00000000000 */
[----:B------:R-:W-:-:S00]  /*0390*/  NOP ;  /* 0x0000000000007918 */ /* 0x000fc00000000000 */
[----:B------:R-:W-:-:S00]  /*03a0*/  NOP ;  /* 0x0000000000007918 */ /* 0x000fc00000000000 */
[----:B------:R-:W-:-:S00]  /*03b0*/  NOP ;  /* 0x0000000000007918 */ /* 0x000fc00000000000 */
[----:B------:R-:W-:-:S00]  /*03c0*/  NOP ;  /* 0x0000000000007918 */ /* 0x000fc00000000000 */
[----:B------:R-:W-:-:S00]  /*03d0*/  NOP ;  /* 0x0000000000007918 */ /* 0x000fc00000000000 */
[----:B------:R-:W-:-:S00]  /*03e0*/  NOP ;  /* 0x0000000000007918 */ /* 0x000fc00000000000 */
[----:B------:R-:W-:-:S00]  /*03f0*/  NOP ;  /* 0x0000000000007918 */ /* 0x000fc00000000000 */
.L_x_1:


//--------------------- .nv.global.init           --------------------------
	.section	.nv.global.init,"aw",@progbits
.nv.global.init:
	.type		_$_str,@object
	.size		_$_str,(_$_str_$_2 - _$_str)
_$_str:
        /*0000*/ 	.byte	0x5f, 0x5f, 0x43, 0x55, 0x44, 0x41, 0x5f, 0x46, 0x54, 0x5a, 0x00
	.type		_$_str_$_2,@object
	.size		_$_str_$_2,(.L_1 - _$_str_$_2)
_$_str_$_2:
        /*000b*/ 	.byte	0x5f, 0x5f, 0x43, 0x55, 0x44, 0x41, 0x5f, 0x50, 0x52, 0x45, 0x43, 0x5f, 0x53, 0x51, 0x52, 0x54
        /*001b*/ 	.byte	0x00
.L_1:


//--------------------- .nv.constant0.triton_poi_fused__native_batch_norm_legit_no_training_relu_112 --------------------------
	.section	.nv.constant0.triton_poi_fused__native_batch_norm_legit_no_training_relu_112,"a",@progbits
	.sectionflags	@""
	.align	4
.nv.constant0.triton_poi_fused__native_batch_norm_legit_no_training_relu_112:
	.zero		580
